//
// Generated by NVIDIA NVVM Compiler
//
// Compiler Build ID: CL-36424714
// Cuda compilation tools, release 13.0, V13.0.88
// Based on NVVM 20.0.0
//

.version 9.0
.target sm_100
.address_size 64

	// .globl	_Z13solvePressurefPKfS0_S0_S0_Pf

.visible .entry _Z13solvePressurefPKfS0_S0_S0_Pf(
	.param .f32 _Z13solvePressurefPKfS0_S0_S0_Pf_param_0,
	.param .u64 .ptr .align 1 _Z13solvePressurefPKfS0_S0_S0_Pf_param_1,
	.param .u64 .ptr .align 1 _Z13solvePressurefPKfS0_S0_S0_Pf_param_2,
	.param .u64 .ptr .align 1 _Z13solvePressurefPKfS0_S0_S0_Pf_param_3,
	.param .u64 .ptr .align 1 _Z13solvePressurefPKfS0_S0_S0_Pf_param_4,
	.param .u64 .ptr .align 1 _Z13solvePressurefPKfS0_S0_S0_Pf_param_5
)
{


	ret;

}


// ===== COMPILED SASS (sm_100) =====

	.target	sm_100

	.elftype	@"ET_EXEC"


//--------------------- .note.nv.tkinfo           --------------------------
	.section	.note.nv.tkinfo,"",@"SHT_NOTE"
	.sectionflags	@"SHF_NOTE_NV_TKINFO"
	.tkinfo
        /*0018*/ 	.word	0x00000002
        /*0030*/ 	.string	""
        /*0030*/ 	.string	"ptxas"
        /*0030*/ 	.string	"Cuda compilation tools, release 13.0, V13.0.88"
        /*0030*/ 	.string	"Build cuda_13.0.r13.0/compiler.36424714_0"
        /*0030*/ 	.string	"-arch sm_100 -m 64 "



//--------------------- .note.nv.cuinfo           --------------------------
	.section	.note.nv.cuinfo,"",@"SHT_NOTE"
	.sectionflags	@"SHF_NOTE_NV_CUINFO"
        /*0018*/ 	.short	0x0002
        /*001a*/ 	.short	0x0064
        /*001c*/ 	.short	0x0082
	.zero		2


//--------------------- .nv.info                  --------------------------
	.section	.nv.info,"",@"SHT_CUDA_INFO"
	.align	4


	//----- nvinfo : EIATTR_REGCOUNT
	.align		4
        /*0000*/ 	.byte	0x04, 0x2f
        /*0002*/ 	.short	(.L_1 - .L_0)
	.align		4
.L_0:
        /*0004*/ 	.word	index@(_Z13solvePressurefPKfS0_S0_S0_Pf)
        /*0008*/ 	.word	0x00000004


	//----- nvinfo : EIATTR_FRAME_SIZE
	.align		4
.L_1:
        /*000c*/ 	.byte	0x04, 0x11
        /*000e*/ 	.short	(.L_3 - .L_2)
	.align		4
.L_2:
        /*0010*/ 	.word	index@(_Z13solvePressurefPKfS0_S0_S0_Pf)
        /*0014*/ 	.word	0x00000000


	//----- nvinfo : EIATTR_MIN_STACK_SIZE
	.align		4
.L_3:
        /*0018*/ 	.byte	0x04, 0x12
        /*001a*/ 	.short	(.L_5 - .L_4)
	.align		4
.L_4:
        /*001c*/ 	.word	index@(_Z13solvePressurefPKfS0_S0_S0_Pf)
        /*0020*/ 	.word	0x00000000
.L_5:


//--------------------- .nv.compat                --------------------------
	.section	.nv.compat,"",@"SHT_CUDA_COMPAT_INFO"
	.align	4
        /*0000*/ 	.byte	0x02, 0x09, 0x00, 0x00, 0x02, 0x02, 0x01, 0x00, 0x02, 0x05, 0x05, 0x00, 0x03, 0x07, 0x01, 0x01
        /*0010*/ 	.byte	0x02, 0x03, 0x00, 0x00, 0x02, 0x06, 0x01, 0x00, 0x04, 0x0b, 0x08, 0x00, 0x09, 0x00, 0x00, 0x00
        /*0020*/ 	.byte	0x00, 0x00, 0x00, 0x00


//--------------------- .nv.info._Z13solvePressurefPKfS0_S0_S0_Pf --------------------------
	.section	.nv.info._Z13solvePressurefPKfS0_S0_S0_Pf,"",@"SHT_CUDA_INFO"
	.sectionflags	@""
	.align	4


	//----- nvinfo : EIATTR_CUDA_API_VERSION
	.align		4
        /*0000*/ 	.byte	0x04, 0x37
        /*0002*/ 	.short	(.L_7 - .L_6)
.L_6:
        /*0004*/ 	.word	0x00000082


	//----- nvinfo : EIATTR_KPARAM_INFO
	.align		4
.L_7:
        /*0008*/ 	.byte	0x04, 0x17
        /*000a*/ 	.short	(.L_9 - .L_8)
.L_8:
        /*000c*/ 	.word	0x00000000
        /*0010*/ 	.short	0x0005
        /*0012*/ 	.short	0x0028
        /*0014*/ 	.byte	0x00, 0xf5, 0x21, 0x00


	//----- nvinfo : EIATTR_KPARAM_INFO
	.align		4
.L_9:
        /*0018*/ 	.byte	0x04, 0x17
        /*001a*/ 	.short	(.L_11 - .L_10)
.L_10:
        /*001c*/ 	.word	0x00000000
        /*0020*/ 	.short	0x0004
        /*0022*/ 	.short	0x0020
        /*0024*/ 	.byte	0x00, 0xf5, 0x21, 0x00


	//----- nvinfo : EIATTR_KPARAM_INFO
	.align		4
.L_11:
        /*0028*/ 	.byte	0x04, 0x17
        /*002a*/ 	.short	(.L_13 - .L_12)
.L_12:
        /*002c*/ 	.word	0x00000000
        /*0030*/ 	.short	0x0003
        /*0032*/ 	.short	0x0018
        /*0034*/ 	.byte	0x00, 0xf5, 0x21, 0x00


	//----- nvinfo : EIATTR_KPARAM_INFO
	.align		4
.L_13:
        /*0038*/ 	.byte	0x04, 0x17
        /*003a*/ 	.short	(.L_15 - .L_14)
.L_14:
        /*003c*/ 	.word	0x00000000
        /*0040*/ 	.short	0x0002
        /*0042*/ 	.short	0x0010
        /*0044*/ 	.byte	0x00, 0xf5, 0x21, 0x00


	//----- nvinfo : EIATTR_KPARAM_INFO
	.align		4
.L_15:
        /*0048*/ 	.byte	0x04, 0x17
        /*004a*/ 	.short	(.L_17 - .L_16)
.L_16:
        /*004c*/ 	.word	0x00000000
        /*0050*/ 	.short	0x0001
        /*0052*/ 	.short	0x0008
        /*0054*/ 	.byte	0x00, 0xf5, 0x21, 0x00


	//----- nvinfo : EIATTR_KPARAM_INFO
	.align		4
.L_17:
        /*0058*/ 	.byte	0x04, 0x17
        /*005a*/ 	.short	(.L_19 - .L_18)
.L_18:
        /*005c*/ 	.word	0x00000000
        /*0060*/ 	.short	0x0000
        /*0062*/ 	.short	0x0000
        /*0064*/ 	.byte	0x00, 0xf0, 0x11, 0x00


	//----- nvinfo : EIATTR_SPARSE_MMA_MASK
	.align		4
.L_19:
        /*0068*/ 	.byte	0x03, 0x50
        /*006a*/ 	.short	0x0000


	//----- nvinfo : EIATTR_MAXREG_COUNT
	.align		4
        /*006c*/ 	.byte	0x03, 0x1b
        /*006e*/ 	.short	0x00ff


	//----- nvinfo : EIATTR_MERCURY_ISA_VERSION
	.align		4
        /*0070*/ 	.byte	0x03, 0x5f
        /*0072*/ 	.short	0x0101


	//----- nvinfo : EIATTR_VRC_CTA_INIT_COUNT
	.align		4
        /*0074*/ 	.byte	0x02, 0x4a
	.zero		1
	.zero		1


	//----- nvinfo : EIATTR_EXIT_INSTR_OFFSETS
	.align		4
        /*0078*/ 	.byte	0x04, 0x1c
        /*007a*/ 	.short	(.L_21 - .L_20)


	//   ....[0]....
.L_20:
        /*007c*/ 	.word	0x00000010


	//----- nvinfo : EIATTR_CBANK_PARAM_SIZE
	.align		4
.L_21:
        /*0080*/ 	.byte	0x03, 0x19
        /*0082*/ 	.short	0x0030


	//----- nvinfo : EIATTR_PARAM_CBANK
	.align		4
        /*0084*/ 	.byte	0x04, 0x0a
        /*0086*/ 	.short	(.L_23 - .L_22)
	.align		4
.L_22:
        /*0088*/ 	.word	index@(.nv.constant0._Z13solvePressurefPKfS0_S0_S0_Pf)
        /*008c*/ 	.short	0x0380
        /*008e*/ 	.short	0x0030


	//----- nvinfo : EIATTR_SW_WAR
	.align		4
.L_23:
        /*0090*/ 	.byte	0x04, 0x36
        /*0092*/ 	.short	(.L_25 - .L_24)
.L_24:
        /*0094*/ 	.word	0x00000008
.L_25:


//--------------------- .nv.callgraph             --------------------------
	.section	.nv.callgraph,"",@"SHT_CUDA_CALLGRAPH"
	.align	4
	.sectionentsize	8
	.align		4
        /*0000*/ 	.word	0x00000000
	.align		4
        /*0004*/ 	.word	0xffffffff
	.align		4
        /*0008*/ 	.word	0x00000000
	.align		4
        /*000c*/ 	.word	0xfffffffe
	.align		4
        /*0010*/ 	.word	0x00000000
	.align		4
        /*0014*/ 	.word	0xfffffffd
	.align		4
        /*0018*/ 	.word	0x00000000
	.align		4
        /*001c*/ 	.word	0xfffffffc


//--------------------- .text._Z13solvePressurefPKfS0_S0_S0_Pf --------------------------
	.section	.text._Z13solvePressurefPKfS0_S0_S0_Pf,"ax",@progbits
	.align	128
        .global         _Z13solvePressurefPKfS0_S0_S0_Pf
        .type           _Z13solvePressurefPKfS0_S0_S0_Pf,@function
        .size           _Z13solvePressurefPKfS0_S0_S0_Pf,(.L_x_1 - _Z13solvePressurefPKfS0_S0_S0_Pf)
        .other          _Z13solvePressurefPKfS0_S0_S0_Pf,@"STO_CUDA_ENTRY STV_DEFAULT"
_Z13solvePressurefPKfS0_S0_S0_Pf:
.text._Z13solvePressurefPKfS0_S0_S0_Pf:
[----:B------:R-:W-:Y:S01]  /*0000*/  LDC R1, c[0x0][0x37c] ;  /* 0x0000df00ff017b82 */ /* 0x000fe20000000800 */
[----:B------:R-:W-:Y:S05]  /*0010*/  EXIT ;  /* 0x000000000000794d */ /* 0x000fea0003800000 */
.L_x_0:
[----:B------:R-:W-:-:S00]  /*0020*/  BRA `(.L_x_0) ;  /* 0xfffffffc00fc7947 */ /* 0x000fc0000383ffff */
[----:B------:R-:W-:-:S00]  /*0030*/  NOP ;  /* 0x0000000000007918 */ /* 0x000fc00000000000 */
        /* <DEDUP_REMOVED lines=12> */
.L_x_1:


//--------------------- .nv.shared.reserved.0     --------------------------
	.section	.nv.shared.reserved.0,"aw",@nobits
	.weak		__nv_reservedSMEM_offset_0_alias
	.size		__nv_reservedSMEM_offset_0_alias, 0, 64
	.other		__nv_reservedSMEM_offset_0_alias,@"STO_CUDA_RESERVED_SHARED STV_DEFAULT"
__nv_reservedSMEM_offset_0_alias:
	.zero		0
	.zero		64


//--------------------- .nv.constant0._Z13solvePressurefPKfS0_S0_S0_Pf --------------------------
	.section	.nv.constant0._Z13solvePressurefPKfS0_S0_S0_Pf,"a",@progbits
	.sectionflags	@""
	.align	4
.nv.constant0._Z13solvePressurefPKfS0_S0_S0_Pf:
	.zero		944


//--------------------- SYMBOLS --------------------------

	.type		.nv.reservedSmem.offset0,@object
	.size		.nv.reservedSmem.offset0,0x4
